//
// Generated by NVIDIA NVVM Compiler
//
// Compiler Build ID: CL-36424714
// Cuda compilation tools, release 13.0, V13.0.88
// Based on NVVM 20.0.0
//

.version 9.0
.target sm_100
.address_size 64

	// .globl	_Z16boxfilter_kernelPfS_iiPKf
// _ZZ16boxfilter_kernelPfS_iiPKfE5shMat has been demoted

.visible .entry _Z16boxfilter_kernelPfS_iiPKf(
	.param .u64 .ptr .align 1 _Z16boxfilter_kernelPfS_iiPKf_param_0,
	.param .u64 .ptr .align 1 _Z16boxfilter_kernelPfS_iiPKf_param_1,
	.param .u32 _Z16boxfilter_kernelPfS_iiPKf_param_2,
	.param .u32 _Z16boxfilter_kernelPfS_iiPKf_param_3,
	.param .u64 .ptr .align 1 _Z16boxfilter_kernelPfS_iiPKf_param_4
)
{
	.reg .pred 	%p<8>;
	.reg .b32 	%r<26>;
	.reg .b32 	%f<14>;
	.reg .b64 	%rd<11>;
	// demoted variable
	.shared .align 4 .b8 _ZZ16boxfilter_kernelPfS_iiPKfE5shMat[1024];
	ld.param.u64 	%rd1, [_Z16boxfilter_kernelPfS_iiPKf_param_0];
	ld.param.u64 	%rd2, [_Z16boxfilter_kernelPfS_iiPKf_param_1];
	ld.param.u32 	%r7, [_Z16boxfilter_kernelPfS_iiPKf_param_2];
	ld.param.u32 	%r8, [_Z16boxfilter_kernelPfS_iiPKf_param_3];
	ld.param.u64 	%rd3, [_Z16boxfilter_kernelPfS_iiPKf_param_4];
	mov.u32 	%r1, %tid.x;
	mov.u32 	%r2, %tid.y;
	mov.u32 	%r9, %ctaid.x;
	mov.u32 	%r10, %ntid.x;
	mad.lo.s32 	%r3, %r9, %r10, %r1;
	mov.u32 	%r11, %ctaid.y;
	mov.u32 	%r12, %ntid.y;
	mad.lo.s32 	%r4, %r11, %r12, %r2;
	mov.u32 	%r13, %nctaid.x;
	mul.lo.s32 	%r14, %r13, %r10;
	mul.lo.s32 	%r5, %r14, %r4;
	setp.ge.s32 	%p1, %r1, %r7;
	setp.ge.s32 	%p2, %r2, %r8;
	shl.b32 	%r15, %r2, 6;
	mov.u32 	%r16, _ZZ16boxfilter_kernelPfS_iiPKfE5shMat;
	add.s32 	%r17, %r16, %r15;
	shl.b32 	%r18, %r1, 2;
	add.s32 	%r6, %r17, %r18;
	or.pred  	%p3, %p1, %p2;
	@%p3 bra 	$L__BB0_2;
	cvta.to.global.u64 	%rd4, %rd1;
	add.s32 	%r20, %r5, %r3;
	mul.wide.s32 	%rd5, %r20, 4;
	add.s64 	%rd6, %rd4, %rd5;
	ld.global.f32 	%f2, [%rd6];
	st.shared.f32 	[%r6], %f2;
	bra.uni 	$L__BB0_3;
$L__BB0_2:
	mov.b32 	%r19, 0;
	st.shared.u32 	[%r6], %r19;
$L__BB0_3:
	bar.sync 	0;
	add.s32 	%r21, %r1, -2;
	add.s32 	%r23, %r2, -2;
	max.u32 	%r24, %r21, %r23;
	setp.gt.u32 	%p4, %r24, 12;
	@%p4 bra 	$L__BB0_6;
	cvta.to.global.u64 	%rd7, %rd3;
	ld.shared.f32 	%f3, [%r6+-68];
	ld.global.nc.f32 	%f4, [%rd7+-16];
	fma.rn.f32 	%f5, %f3, %f4, 0f00000000;
	ld.shared.f32 	%f6, [%r6+-64];
	ld.global.nc.f32 	%f7, [%rd7+-12];
	fma.rn.f32 	%f8, %f6, %f7, %f5;
	ld.shared.f32 	%f9, [%r6+-4];
	ld.global.nc.f32 	%f10, [%rd7+-4];
	fma.rn.f32 	%f11, %f9, %f10, %f8;
	ld.shared.f32 	%f12, [%r6];
	ld.global.nc.f32 	%f13, [%rd7];
	fma.rn.f32 	%f1, %f12, %f13, %f11;
	setp.ge.s32 	%p5, %r3, %r7;
	setp.ge.s32 	%p6, %r4, %r8;
	or.pred  	%p7, %p5, %p6;
	@%p7 bra 	$L__BB0_6;
	mad.lo.s32 	%r25, %r7, %r4, %r3;
	cvta.to.global.u64 	%rd8, %rd2;
	mul.wide.s32 	%rd9, %r25, 4;
	add.s64 	%rd10, %rd8, %rd9;
	st.global.f32 	[%rd10], %f1;
$L__BB0_6:
	ret;

}


// ===== COMPILED SASS (sm_100) =====

	.target	sm_100

	.elftype	@"ET_EXEC"


//--------------------- .note.nv.tkinfo           --------------------------
	.section	.note.nv.tkinfo,"",@"SHT_NOTE"
	.sectionflags	@"SHF_NOTE_NV_TKINFO"
	.tkinfo
        /*0018*/ 	.word	0x00000002
        /*0030*/ 	.string	""
        /*0030*/ 	.string	"ptxas"
        /*0030*/ 	.string	"Cuda compilation tools, release 13.0, V13.0.88"
        /*0030*/ 	.string	"Build cuda_13.0.r13.0/compiler.36424714_0"
        /*0030*/ 	.string	"-arch sm_100 -m 64 "



//--------------------- .note.nv.cuinfo           --------------------------
	.section	.note.nv.cuinfo,"",@"SHT_NOTE"
	.sectionflags	@"SHF_NOTE_NV_CUINFO"
        /*0018*/ 	.short	0x0002
        /*001a*/ 	.short	0x0064
        /*001c*/ 	.short	0x0082
	.zero		2


//--------------------- .nv.info                  --------------------------
	.section	.nv.info,"",@"SHT_CUDA_INFO"
	.align	4


	//----- nvinfo : EIATTR_REGCOUNT
	.align		4
        /*0000*/ 	.byte	0x04, 0x2f
        /*0002*/ 	.short	(.L_1 - .L_0)
	.align		4
.L_0:
        /*0004*/ 	.word	index@(_Z16boxfilter_kernelPfS_iiPKf)
        /*0008*/ 	.word	0x00000010


	//----- nvinfo : EIATTR_FRAME_SIZE
	.align		4
.L_1:
        /*000c*/ 	.byte	0x04, 0x11
        /*000e*/ 	.short	(.L_3 - .L_2)
	.align		4
.L_2:
        /*0010*/ 	.word	index@(_Z16boxfilter_kernelPfS_iiPKf)
        /*0014*/ 	.word	0x00000000


	//----- nvinfo : EIATTR_MIN_STACK_SIZE
	.align		4
.L_3:
        /*0018*/ 	.byte	0x04, 0x12
        /*001a*/ 	.short	(.L_5 - .L_4)
	.align		4
.L_4:
        /*001c*/ 	.word	index@(_Z16boxfilter_kernelPfS_iiPKf)
        /*0020*/ 	.word	0x00000000
.L_5:


//--------------------- .nv.compat                --------------------------
	.section	.nv.compat,"",@"SHT_CUDA_COMPAT_INFO"
	.align	4
        /*0000*/ 	.byte	0x02, 0x09, 0x00, 0x00, 0x02, 0x02, 0x01, 0x00, 0x02, 0x05, 0x05, 0x00, 0x03, 0x07, 0x01, 0x01
        /*0010*/ 	.byte	0x02, 0x03, 0x00, 0x00, 0x02, 0x06, 0x01, 0x00, 0x04, 0x0b, 0x08, 0x00, 0x09, 0x00, 0x00, 0x00
        /*0020*/ 	.byte	0x00, 0x00, 0x00, 0x00


//--------------------- .nv.info._Z16boxfilter_kernelPfS_iiPKf --------------------------
	.section	.nv.info._Z16boxfilter_kernelPfS_iiPKf,"",@"SHT_CUDA_INFO"
	.sectionflags	@""
	.align	4


	//----- nvinfo : EIATTR_CUDA_API_VERSION
	.align		4
        /*0000*/ 	.byte	0x04, 0x37
        /*0002*/ 	.short	(.L_7 - .L_6)
.L_6:
        /*0004*/ 	.word	0x00000082


	//----- nvinfo : EIATTR_KPARAM_INFO
	.align		4
.L_7:
        /*0008*/ 	.byte	0x04, 0x17
        /*000a*/ 	.short	(.L_9 - .L_8)
.L_8:
        /*000c*/ 	.word	0x00000000
        /*0010*/ 	.short	0x0004
        /*0012*/ 	.short	0x0018
        /*0014*/ 	.byte	0x00, 0xf5, 0x21, 0x00


	//----- nvinfo : EIATTR_KPARAM_INFO
	.align		4
.L_9:
        /*0018*/ 	.byte	0x04, 0x17
        /*001a*/ 	.short	(.L_11 - .L_10)
.L_10:
        /*001c*/ 	.word	0x00000000
        /*0020*/ 	.short	0x0003
        /*0022*/ 	.short	0x0014
        /*0024*/ 	.byte	0x00, 0xf0, 0x11, 0x00


	//----- nvinfo : EIATTR_KPARAM_INFO
	.align		4
.L_11:
        /*0028*/ 	.byte	0x04, 0x17
        /*002a*/ 	.short	(.L_13 - .L_12)
.L_12:
        /*002c*/ 	.word	0x00000000
        /*0030*/ 	.short	0x0002
        /*0032*/ 	.short	0x0010
        /*0034*/ 	.byte	0x00, 0xf0, 0x11, 0x00


	//----- nvinfo : EIATTR_KPARAM_INFO
	.align		4
.L_13:
        /*0038*/ 	.byte	0x04, 0x17
        /*003a*/ 	.short	(.L_15 - .L_14)
.L_14:
        /*003c*/ 	.word	0x00000000
        /*0040*/ 	.short	0x0001
        /*0042*/ 	.short	0x0008
        /*0044*/ 	.byte	0x00, 0xf5, 0x21, 0x00


	//----- nvinfo : EIATTR_KPARAM_INFO
	.align		4
.L_15:
        /*0048*/ 	.byte	0x04, 0x17
        /*004a*/ 	.short	(.L_17 - .L_16)
.L_16:
        /*004c*/ 	.word	0x00000000
        /*0050*/ 	.short	0x0000
        /*0052*/ 	.short	0x0000
        /*0054*/ 	.byte	0x00, 0xf5, 0x21, 0x00


	//----- nvinfo : EIATTR_SPARSE_MMA_MASK
	.align		4
.L_17:
        /*0058*/ 	.byte	0x03, 0x50
        /*005a*/ 	.short	0x0000


	//----- nvinfo : EIATTR_MAXREG_COUNT
	.align		4
        /*005c*/ 	.byte	0x03, 0x1b
        /*005e*/ 	.short	0x00ff


	//----- nvinfo : EIATTR_NUM_BARRIERS
	.align		4
        /*0060*/ 	.byte	0x02, 0x4c
        /*0062*/ 	.byte	0x01
	.zero		1


	//----- nvinfo : EIATTR_MERCURY_ISA_VERSION
	.align		4
        /*0064*/ 	.byte	0x03, 0x5f
        /*0066*/ 	.short	0x0101


	//----- nvinfo : EIATTR_VRC_CTA_INIT_COUNT
	.align		4
        /*0068*/ 	.byte	0x02, 0x4a
	.zero		1
	.zero		1


	//----- nvinfo : EIATTR_EXIT_INSTR_OFFSETS
	.align		4
        /*006c*/ 	.byte	0x04, 0x1c
        /*006e*/ 	.short	(.L_19 - .L_18)


	//   ....[0]....
.L_18:
        /*0070*/ 	.word	0x000001f0


	//   ....[1]....
        /*0074*/ 	.word	0x000002b0


	//   ....[2]....
        /*0078*/ 	.word	0x00000340


	//----- nvinfo : EIATTR_CBANK_PARAM_SIZE
	.align		4
.L_19:
        /*007c*/ 	.byte	0x03, 0x19
        /*007e*/ 	.short	0x0020


	//----- nvinfo : EIATTR_PARAM_CBANK
	.align		4
        /*0080*/ 	.byte	0x04, 0x0a
        /*0082*/ 	.short	(.L_21 - .L_20)
	.align		4
.L_20:
        /*0084*/ 	.word	index@(.nv.constant0._Z16boxfilter_kernelPfS_iiPKf)
        /*0088*/ 	.short	0x0380
        /*008a*/ 	.short	0x0020


	//----- nvinfo : EIATTR_SW_WAR
	.align		4
.L_21:
        /*008c*/ 	.byte	0x04, 0x36
        /*008e*/ 	.short	(.L_23 - .L_22)
.L_22:
        /*0090*/ 	.word	0x00000008
.L_23:


//--------------------- .nv.callgraph             --------------------------
	.section	.nv.callgraph,"",@"SHT_CUDA_CALLGRAPH"
	.align	4
	.sectionentsize	8
	.align		4
        /*0000*/ 	.word	0x00000000
	.align		4
        /*0004*/ 	.word	0xffffffff
	.align		4
        /*0008*/ 	.word	0x00000000
	.align		4
        /*000c*/ 	.word	0xfffffffe
	.align		4
        /*0010*/ 	.word	0x00000000
	.align		4
        /*0014*/ 	.word	0xfffffffd
	.align		4
        /*0018*/ 	.word	0x00000000
	.align		4
        /*001c*/ 	.word	0xfffffffc


//--------------------- .text._Z16boxfilter_kernelPfS_iiPKf --------------------------
	.section	.text._Z16boxfilter_kernelPfS_iiPKf,"ax",@progbits
	.align	128
        .global         _Z16boxfilter_kernelPfS_iiPKf
        .type           _Z16boxfilter_kernelPfS_iiPKf,@function
        .size           _Z16boxfilter_kernelPfS_iiPKf,(.L_x_1 - _Z16boxfilter_kernelPfS_iiPKf)
        .other          _Z16boxfilter_kernelPfS_iiPKf,@"STO_CUDA_ENTRY STV_DEFAULT"
_Z16boxfilter_kernelPfS_iiPKf:
.text._Z16boxfilter_kernelPfS_iiPKf:
[----:B------:R-:W-:Y:S01]  /*0000*/  LDC R1, c[0x0][0x37c] ;  /* 0x0000df00ff017b82 */ /* 0x000fe20000000800 */
[----:B------:R-:W0:Y:S01]  /*0010*/  S2R R8, SR_TID.Y ;  /* 0x0000000000087919 */ /* 0x000e220000002200 */
[----:B------:R-:W0:Y:S06]  /*0020*/  LDCU.64 UR8, c[0x0][0x390] ;  /* 0x00007200ff0877ac */ /* 0x000e2c0008000a00 */
[----:B------:R-:W1:Y:S01]  /*0030*/  LDC R4, c[0x0][0x360] ;  /* 0x0000d800ff047b82 */ /* 0x000e620000000800 */
[----:B------:R-:W2:Y:S07]  /*0040*/  S2R R9, SR_TID.X ;  /* 0x0000000000097919 */ /* 0x000eae0000002100 */
[----:B------:R-:W3:Y:S08]  /*0050*/  S2UR UR5, SR_CTAID.Y ;  /* 0x00000000000579c3 */ /* 0x000ef00000002600 */
[----:B------:R-:W3:Y:S01]  /*0060*/  LDC R5, c[0x0][0x364] ;  /* 0x0000d900ff057b82 */ /* 0x000ee20000000800 */
[----:B------:R-:W1:Y:S07]  /*0070*/  LDCU UR6, c[0x0][0x370] ;  /* 0x00006e00ff0677ac */ /* 0x000e6e0008000800 */
[----:B------:R-:W4:Y:S01]  /*0080*/  S2UR UR4, SR_CTAID.X ;  /* 0x00000000000479c3 */ /* 0x000f220000002500 */
[----:B0-----:R-:W-:-:S04]  /*0090*/  ISETP.GE.AND P0, PT, R8, UR9, PT ;  /* 0x0000000908007c0c */ /* 0x001fc8000bf06270 */
[----:B--2---:R-:W-:Y:S01]  /*00a0*/  ISETP.GE.OR P0, PT, R9, UR8, P0 ;  /* 0x0000000809007c0c */ /* 0x004fe20008706670 */
[----:B-1----:R-:W-:Y:S01]  /*00b0*/  IMAD R0, R4, UR6, RZ ;  /* 0x0000000604007c24 */ /* 0x002fe2000f8e02ff */
[----:B------:R-:W0:Y:S01]  /*00c0*/  LDCU.64 UR6, c[0x0][0x358] ;  /* 0x00006b00ff0677ac */ /* 0x000e220008000a00 */
[----:B---3--:R-:W-:-:S04]  /*00d0*/  IMAD R5, R5, UR5, R8 ;  /* 0x0000000505057c24 */ /* 0x008fc8000f8e0208 */
[----:B------:R-:W-:-:S06]  /*00e0*/  IMAD R7, R5, R0, RZ ;  /* 0x0000000005077224 */ /* 0x000fcc00078e02ff */
[----:B------:R-:W1:Y:S01]  /*00f0*/  @!P0 LDC.64 R2, c[0x0][0x380] ;  /* 0x0000e000ff028b82 */ /* 0x000e620000000a00 */
[----:B----4-:R-:W-:-:S05]  /*0100*/  IMAD R4, R4, UR4, R9 ;  /* 0x0000000404047c24 */ /* 0x010fca000f8e0209 */
[----:B------:R-:W-:-:S05]  /*0110*/  @!P0 IADD3 R7, PT, PT, R4, R7, RZ ;  /* 0x0000000704078210 */ /* 0x000fca0007ffe0ff */
[----:B-1----:R-:W-:-:S06]  /*0120*/  @!P0 IMAD.WIDE R2, R7, 0x4, R2 ;  /* 0x0000000407028825 */ /* 0x002fcc00078e0202 */
[----:B0-----:R-:W2:Y:S01]  /*0130*/  @!P0 LDG.E R3, desc[UR6][R2.64] ;  /* 0x0000000602038981 */ /* 0x001ea2000c1e1900 */
[----:B------:R-:W0:Y:S01]  /*0140*/  S2UR UR5, SR_CgaCtaId ;  /* 0x00000000000579c3 */ /* 0x000e220000008800 */
[----:B------:R-:W-:Y:S01]  /*0150*/  UMOV UR4, 0x400 ;  /* 0x0000040000047882 */ /* 0x000fe20000000000 */
[----:B------:R-:W-:-:S04]  /*0160*/  IADD3 R0, PT, PT, R8, -0x2, RZ ;  /* 0xfffffffe08007810 */ /* 0x000fc80007ffe0ff */
[----:B------:R-:W-:-:S04]  /*0170*/  VIADDMNMX.U32 R6, R9, 0xfffffffe, R0, !PT ;  /* 0xfffffffe09067846 */ /* 0x000fc80007800000 */
[----:B------:R-:W-:Y:S01]  /*0180*/  ISETP.GT.U32.AND P1, PT, R6, 0xc, PT ;  /* 0x0000000c0600780c */ /* 0x000fe20003f24070 */
[----:B0-----:R-:W-:-:S06]  /*0190*/  ULEA UR4, UR5, UR4, 0x18 ;  /* 0x0000000405047291 */ /* 0x001fcc000f8ec0ff */
[----:B------:R-:W-:-:S04]  /*01a0*/  LEA R0, R8, UR4, 0x6 ;  /* 0x0000000408007c11 */ /* 0x000fc8000f8e30ff */
[----:B------:R-:W-:-:S05]  /*01b0*/  LEA R6, R9, R0, 0x2 ;  /* 0x0000000009067211 */ /* 0x000fca00078e10ff */
[----:B--2---:R0:W-:Y:S04]  /*01c0*/  @!P0 STS [R6], R3 ;  /* 0x0000000306008388 */ /* 0x0041e80000000800 */
[----:B------:R0:W-:Y:S01]  /*01d0*/  @P0 STS [R6], RZ ;  /* 0x000000ff06000388 */ /* 0x0001e20000000800 */
[----:B------:R-:W-:Y:S06]  /*01e0*/  BAR.SYNC.DEFER_BLOCKING 0x0 ;  /* 0x0000000000007b1d */ /* 0x000fec0000010000 */
[----:B------:R-:W-:Y:S05]  /*01f0*/  @P1 EXIT ;  /* 0x000000000000194d */ /* 0x000fea0003800000 */
[----:B0-----:R-:W0:Y:S01]  /*0200*/  LDC.64 R2, c[0x0][0x398] ;  /* 0x0000e600ff027b82 */ /* 0x001e220000000a00 */
[----:B------:R1:W2:Y:S04]  /*0210*/  LDS R0, [R6+-0x44] ;  /* 0xffffbc0006007984 */ /* 0x0002a80000000800 */
[----:B------:R1:W3:Y:S04]  /*0220*/  LDS R9, [R6+-0x40] ;  /* 0xffffc00006097984 */ /* 0x0002e80000000800 */
[----:B------:R1:W4:Y:S04]  /*0230*/  LDS R11, [R6+-0x4] ;  /* 0xfffffc00060b7984 */ /* 0x0003280000000800 */
[----:B------:R1:W1:Y:S04]  /*0240*/  LDS R13, [R6] ;  /* 0x00000000060d7984 */ /* 0x0002680000000800 */
[----:B0-----:R0:W5:Y:S04]  /*0250*/  LDG.E.CONSTANT R7, desc[UR6][R2.64+-0x10] ;  /* 0xfffff00602077981 */ /* 0x001168000c1e9900 */
[----:B------:R0:W5:Y:S04]  /*0260*/  LDG.E.CONSTANT R8, desc[UR6][R2.64+-0xc] ;  /* 0xfffff40602087981 */ /* 0x000168000c1e9900 */
[----:B------:R0:W5:Y:S04]  /*0270*/  LDG.E.CONSTANT R10, desc[UR6][R2.64+-0x4] ;  /* 0xfffffc06020a7981 */ /* 0x000168000c1e9900 */
[----:B------:R0:W5:Y:S01]  /*0280*/  LDG.E.CONSTANT R12, desc[UR6][R2.64] ;  /* 0x00000006020c7981 */ /* 0x000162000c1e9900 */
[----:B------:R-:W-:-:S04]  /*0290*/  ISETP.GE.AND P0, PT, R5, UR9, PT ;  /* 0x0000000905007c0c */ /* 0x000fc8000bf06270 */
[----:B------:R-:W-:-:S13]  /*02a0*/  ISETP.GE.OR P0, PT, R4, UR8, P0 ;  /* 0x0000000804007c0c */ /* 0x000fda0008706670 */
[----:B01234-:R-:W-:Y:S05]  /*02b0*/  @P0 EXIT ;  /* 0x000000000000094d */ /* 0x01ffea0003800000 */
[----:B------:R-:W0:Y:S01]  /*02c0*/  LDC.64 R2, c[0x0][0x388] ;  /* 0x0000e200ff027b82 */ /* 0x000e220000000a00 */
[----:B-----5:R-:W-:Y:S01]  /*02d0*/  FFMA R0, R0, R7, RZ ;  /* 0x0000000700007223 */ /* 0x020fe200000000ff */
[----:B------:R-:W-:-:S03]  /*02e0*/  IMAD R5, R5, UR8, R4 ;  /* 0x0000000805057c24 */ /* 0x000fc6000f8e0204 */
[----:B------:R-:W-:-:S04]  /*02f0*/  FFMA R0, R9, R8, R0 ;  /* 0x0000000809007223 */ /* 0x000fc80000000000 */
[----:B------:R-:W-:-:S04]  /*0300*/  FFMA R0, R11, R10, R0 ;  /* 0x0000000a0b007223 */ /* 0x000fc80000000000 */
[----:B------:R-:W-:Y:S01]  /*0310*/  FFMA R13, R13, R12, R0 ;  /* 0x0000000c0d0d7223 */ /* 0x000fe20000000000 */
[----:B0-----:R-:W-:-:S05]  /*0320*/  IMAD.WIDE R2, R5, 0x4, R2 ;  /* 0x0000000405027825 */ /* 0x001fca00078e0202 */
[----:B------:R-:W-:Y:S01]  /*0330*/  STG.E desc[UR6][R2.64], R13 ;  /* 0x0000000d02007986 */ /* 0x000fe2000c101906 */
[----:B------:R-:W-:Y:S05]  /*0340*/  EXIT ;  /* 0x000000000000794d */ /* 0x000fea0003800000 */
.L_x_0:
[----:B------:R-:W-:-:S00]  /*0350*/  BRA `(.L_x_0) ;  /* 0xfffffffc00fc7947 */ /* 0x000fc0000383ffff */
[----:B------:R-:W-:-:S00]  /*0360*/  NOP ;  /* 0x0000000000007918 */ /* 0x000fc00000000000 */
        /* <DEDUP_REMOVED lines=9> */
.L_x_1:


//--------------------- .nv.shared._Z16boxfilter_kernelPfS_iiPKf --------------------------
	.section	.nv.shared._Z16boxfilter_kernelPfS_iiPKf,"aw",@nobits
	.sectionflags	@""
	.align	4
.nv.shared._Z16boxfilter_kernelPfS_iiPKf:
	.zero		2048


//--------------------- .nv.shared.reserved.0     --------------------------
	.section	.nv.shared.reserved.0,"aw",@nobits
	.weak		__nv_reservedSMEM_offset_0_alias
	.size		__nv_reservedSMEM_offset_0_alias, 0, 64
	.other		__nv_reservedSMEM_offset_0_alias,@"STO_CUDA_RESERVED_SHARED STV_DEFAULT"
__nv_reservedSMEM_offset_0_alias:
	.zero		0
	.zero		64


//--------------------- .nv.constant0._Z16boxfilter_kernelPfS_iiPKf --------------------------
	.section	.nv.constant0._Z16boxfilter_kernelPfS_iiPKf,"a",@progbits
	.sectionflags	@""
	.align	4
.nv.constant0._Z16boxfilter_kernelPfS_iiPKf:
	.zero		928


//--------------------- SYMBOLS --------------------------

	.type		.nv.reservedSmem.offset0,@object
	.size		.nv.reservedSmem.offset0,0x4
	.type		.nv.reservedSmem.cap,@object
	.size		.nv.reservedSmem.cap,0x4
